//
// Generated by NVIDIA NVVM Compiler
//
// Compiler Build ID: CL-36424714
// Cuda compilation tools, release 13.0, V13.0.88
// Based on NVVM 20.0.0
//

.version 9.0
.target sm_100
.address_size 64

	// .globl	_Z13computeKernelPfi

.visible .entry _Z13computeKernelPfi(
	.param .u64 .ptr .align 1 _Z13computeKernelPfi_param_0,
	.param .u32 _Z13computeKernelPfi_param_1
)
{
	.reg .pred 	%p<2>;
	.reg .b32 	%r<6>;
	.reg .b32 	%f<3>;
	.reg .b64 	%rd<5>;

	ld.param.u64 	%rd1, [_Z13computeKernelPfi_param_0];
	ld.param.u32 	%r2, [_Z13computeKernelPfi_param_1];
	mov.u32 	%r3, %ctaid.x;
	mov.u32 	%r4, %ntid.x;
	mov.u32 	%r5, %tid.x;
	mad.lo.s32 	%r1, %r3, %r4, %r5;
	setp.ge.s32 	%p1, %r1, %r2;
	@%p1 bra 	$L__BB0_2;
	cvta.to.global.u64 	%rd2, %rd1;
	mul.wide.s32 	%rd3, %r1, 4;
	add.s64 	%rd4, %rd2, %rd3;
	ld.global.f32 	%f1, [%rd4];
	add.f32 	%f2, %f1, 0f3F800000;
	st.global.f32 	[%rd4], %f2;
$L__BB0_2:
	ret;

}


// ===== COMPILED SASS (sm_100) =====

	.target	sm_100

	.elftype	@"ET_EXEC"


//--------------------- .note.nv.tkinfo           --------------------------
	.section	.note.nv.tkinfo,"",@"SHT_NOTE"
	.sectionflags	@"SHF_NOTE_NV_TKINFO"
	.tkinfo
        /*0018*/ 	.word	0x00000002
        /*0030*/ 	.string	""
        /*0030*/ 	.string	"ptxas"
        /*0030*/ 	.string	"Cuda compilation tools, release 13.0, V13.0.88"
        /*0030*/ 	.string	"Build cuda_13.0.r13.0/compiler.36424714_0"
        /*0030*/ 	.string	"-arch sm_100 -m 64 "



//--------------------- .note.nv.cuinfo           --------------------------
	.section	.note.nv.cuinfo,"",@"SHT_NOTE"
	.sectionflags	@"SHF_NOTE_NV_CUINFO"
        /*0018*/ 	.short	0x0002
        /*001a*/ 	.short	0x0064
        /*001c*/ 	.short	0x0082
	.zero		2


//--------------------- .nv.info                  --------------------------
	.section	.nv.info,"",@"SHT_CUDA_INFO"
	.align	4


	//----- nvinfo : EIATTR_REGCOUNT
	.align		4
        /*0000*/ 	.byte	0x04, 0x2f
        /*0002*/ 	.short	(.L_1 - .L_0)
	.align		4
.L_0:
        /*0004*/ 	.word	index@(_Z13computeKernelPfi)
        /*0008*/ 	.word	0x00000008


	//----- nvinfo : EIATTR_FRAME_SIZE
	.align		4
.L_1:
        /*000c*/ 	.byte	0x04, 0x11
        /*000e*/ 	.short	(.L_3 - .L_2)
	.align		4
.L_2:
        /*0010*/ 	.word	index@(_Z13computeKernelPfi)
        /*0014*/ 	.word	0x00000000


	//----- nvinfo : EIATTR_MIN_STACK_SIZE
	.align		4
.L_3:
        /*0018*/ 	.byte	0x04, 0x12
        /*001a*/ 	.short	(.L_5 - .L_4)
	.align		4
.L_4:
        /*001c*/ 	.word	index@(_Z13computeKernelPfi)
        /*0020*/ 	.word	0x00000000
.L_5:


//--------------------- .nv.compat                --------------------------
	.section	.nv.compat,"",@"SHT_CUDA_COMPAT_INFO"
	.align	4
        /*0000*/ 	.byte	0x02, 0x09, 0x00, 0x00, 0x02, 0x02, 0x01, 0x00, 0x02, 0x05, 0x05, 0x00, 0x03, 0x07, 0x01, 0x01
        /*0010*/ 	.byte	0x02, 0x03, 0x00, 0x00, 0x02, 0x06, 0x01, 0x00, 0x04, 0x0b, 0x08, 0x00, 0x09, 0x00, 0x00, 0x00
        /*0020*/ 	.byte	0x00, 0x00, 0x00, 0x00


//--------------------- .nv.info._Z13computeKernelPfi --------------------------
	.section	.nv.info._Z13computeKernelPfi,"",@"SHT_CUDA_INFO"
	.sectionflags	@""
	.align	4


	//----- nvinfo : EIATTR_CUDA_API_VERSION
	.align		4
        /*0000*/ 	.byte	0x04, 0x37
        /*0002*/ 	.short	(.L_7 - .L_6)
.L_6:
        /*0004*/ 	.word	0x00000082


	//----- nvinfo : EIATTR_KPARAM_INFO
	.align		4
.L_7:
        /*0008*/ 	.byte	0x04, 0x17
        /*000a*/ 	.short	(.L_9 - .L_8)
.L_8:
        /*000c*/ 	.word	0x00000000
        /*0010*/ 	.short	0x0001
        /*0012*/ 	.short	0x0008
        /*0014*/ 	.byte	0x00, 0xf0, 0x11, 0x00


	//----- nvinfo : EIATTR_KPARAM_INFO
	.align		4
.L_9:
        /*0018*/ 	.byte	0x04, 0x17
        /*001a*/ 	.short	(.L_11 - .L_10)
.L_10:
        /*001c*/ 	.word	0x00000000
        /*0020*/ 	.short	0x0000
        /*0022*/ 	.short	0x0000
        /*0024*/ 	.byte	0x00, 0xf5, 0x21, 0x00


	//----- nvinfo : EIATTR_SPARSE_MMA_MASK
	.align		4
.L_11:
        /*0028*/ 	.byte	0x03, 0x50
        /*002a*/ 	.short	0x0000


	//----- nvinfo : EIATTR_MAXREG_COUNT
	.align		4
        /*002c*/ 	.byte	0x03, 0x1b
        /*002e*/ 	.short	0x00ff


	//----- nvinfo : EIATTR_MERCURY_ISA_VERSION
	.align		4
        /*0030*/ 	.byte	0x03, 0x5f
        /*0032*/ 	.short	0x0101


	//----- nvinfo : EIATTR_VRC_CTA_INIT_COUNT
	.align		4
        /*0034*/ 	.byte	0x02, 0x4a
	.zero		1
	.zero		1


	//----- nvinfo : EIATTR_EXIT_INSTR_OFFSETS
	.align		4
        /*0038*/ 	.byte	0x04, 0x1c
        /*003a*/ 	.short	(.L_13 - .L_12)


	//   ....[0]....
.L_12:
        /*003c*/ 	.word	0x00000070


	//   ....[1]....
        /*0040*/ 	.word	0x000000e0


	//----- nvinfo : EIATTR_CBANK_PARAM_SIZE
	.align		4
.L_13:
        /*0044*/ 	.byte	0x03, 0x19
        /*0046*/ 	.short	0x000c


	//----- nvinfo : EIATTR_PARAM_CBANK
	.align		4
        /*0048*/ 	.byte	0x04, 0x0a
        /*004a*/ 	.short	(.L_15 - .L_14)
	.align		4
.L_14:
        /*004c*/ 	.word	index@(.nv.constant0._Z13computeKernelPfi)
        /*0050*/ 	.short	0x0380
        /*0052*/ 	.short	0x000c


	//----- nvinfo : EIATTR_SW_WAR
	.align		4
.L_15:
        /*0054*/ 	.byte	0x04, 0x36
        /*0056*/ 	.short	(.L_17 - .L_16)
.L_16:
        /*0058*/ 	.word	0x00000008
.L_17:


//--------------------- .nv.callgraph             --------------------------
	.section	.nv.callgraph,"",@"SHT_CUDA_CALLGRAPH"
	.align	4
	.sectionentsize	8
	.align		4
        /*0000*/ 	.word	0x00000000
	.align		4
        /*0004*/ 	.word	0xffffffff
	.align		4
        /*0008*/ 	.word	0x00000000
	.align		4
        /*000c*/ 	.word	0xfffffffe
	.align		4
        /*0010*/ 	.word	0x00000000
	.align		4
        /*0014*/ 	.word	0xfffffffd
	.align		4
        /*0018*/ 	.word	0x00000000
	.align		4
        /*001c*/ 	.word	0xfffffffc


//--------------------- .text._Z13computeKernelPfi --------------------------
	.section	.text._Z13computeKernelPfi,"ax",@progbits
	.align	128
        .global         _Z13computeKernelPfi
        .type           _Z13computeKernelPfi,@function
        .size           _Z13computeKernelPfi,(.L_x_1 - _Z13computeKernelPfi)
        .other          _Z13computeKernelPfi,@"STO_CUDA_ENTRY STV_DEFAULT"
_Z13computeKernelPfi:
.text._Z13computeKernelPfi:
[----:B------:R-:W-:Y:S01]  /*0000*/  LDC R1, c[0x0][0x37c] ;  /* 0x0000df00ff017b82 */ /* 0x000fe20000000800 */
[----:B------:R-:W0:Y:S07]  /*0010*/  S2R R0, SR_TID.X ;  /* 0x0000000000007919 */ /* 0x000e2e0000002100 */
[----:B------:R-:W0:Y:S01]  /*0020*/  S2UR UR4, SR_CTAID.X ;  /* 0x00000000000479c3 */ /* 0x000e220000002500 */
[----:B------:R-:W1:Y:S07]  /*0030*/  LDCU UR5, c[0x0][0x388] ;  /* 0x00007100ff0577ac */ /* 0x000e6e0008000800 */
[----:B------:R-:W0:Y:S02]  /*0040*/  LDC R5, c[0x0][0x360] ;  /* 0x0000d800ff057b82 */ /* 0x000e240000000800 */
[----:B0-----:R-:W-:-:S05]  /*0050*/  IMAD R5, R5, UR4, R0 ;  /* 0x0000000405057c24 */ /* 0x001fca000f8e0200 */
[----:B-1----:R-:W-:-:S13]  /*0060*/  ISETP.GE.AND P0, PT, R5, UR5, PT ;  /* 0x0000000505007c0c */ /* 0x002fda000bf06270 */
[----:B------:R-:W-:Y:S05]  /*0070*/  @P0 EXIT ;  /* 0x000000000000094d */ /* 0x000fea0003800000 */
[----:B------:R-:W0:Y:S01]  /*0080*/  LDC.64 R2, c[0x0][0x380] ;  /* 0x0000e000ff027b82 */ /* 0x000e220000000a00 */
[----:B------:R-:W1:Y:S01]  /*0090*/  LDCU.64 UR4, c[0x0][0x358] ;  /* 0x00006b00ff0477ac */ /* 0x000e620008000a00 */
[----:B0-----:R-:W-:-:S05]  /*00a0*/  IMAD.WIDE R2, R5, 0x4, R2 ;  /* 0x0000000405027825 */ /* 0x001fca00078e0202 */
[----:B-1----:R-:W2:Y:S02]  /*00b0*/  LDG.E R0, desc[UR4][R2.64] ;  /* 0x0000000402007981 */ /* 0x002ea4000c1e1900 */
[----:B--2---:R-:W-:-:S05]  /*00c0*/  FADD R5, R0, 1 ;  /* 0x3f80000000057421 */ /* 0x004fca0000000000 */
[----:B------:R-:W-:Y:S01]  /*00d0*/  STG.E desc[UR4][R2.64], R5 ;  /* 0x0000000502007986 */ /* 0x000fe2000c101904 */
[----:B------:R-:W-:Y:S05]  /*00e0*/  EXIT ;  /* 0x000000000000794d */ /* 0x000fea0003800000 */
.L_x_0:
[----:B------:R-:W-:-:S00]  /*00f0*/  BRA `(.L_x_0) ;  /* 0xfffffffc00fc7947 */ /* 0x000fc0000383ffff */
[----:B------:R-:W-:-:S00]  /*0100*/  NOP ;  /* 0x0000000000007918 */ /* 0x000fc00000000000 */
[----:B------:R-:W-:-:S00]  /*0110*/  NOP ;  /* 0x0000000000007918 */ /* 0x000fc00000000000 */
[----:B------:R-:W-:-:S00]  /*0120*/  NOP ;  /* 0x0000000000007918 */ /* 0x000fc00000000000 */
[----:B------:R-:W-:-:S00]  /*0130*/  NOP ;  /* 0x0000000000007918 */ /* 0x000fc00000000000 */
[----:B------:R-:W-:-:S00]  /*0140*/  NOP ;  /* 0x0000000000007918 */ /* 0x000fc00000000000 */
[----:B------:R-:W-:-:S00]  /*0150*/  NOP ;  /* 0x0000000000007918 */ /* 0x000fc00000000000 */
[----:B------:R-:W-:-:S00]  /*0160*/  NOP ;  /* 0x0000000000007918 */ /* 0x000fc00000000000 */
[----:B------:R-:W-:-:S00]  /*0170*/  NOP ;  /* 0x0000000000007918 */ /* 0x000fc00000000000 */
.L_x_1:


//--------------------- .nv.shared.reserved.0     --------------------------
	.section	.nv.shared.reserved.0,"aw",@nobits
	.weak		__nv_reservedSMEM_offset_0_alias
	.size		__nv_reservedSMEM_offset_0_alias, 0, 64
	.other		__nv_reservedSMEM_offset_0_alias,@"STO_CUDA_RESERVED_SHARED STV_DEFAULT"
__nv_reservedSMEM_offset_0_alias:
	.zero		0
	.zero		64


//--------------------- .nv.constant0._Z13computeKernelPfi --------------------------
	.section	.nv.constant0._Z13computeKernelPfi,"a",@progbits
	.sectionflags	@""
	.align	4
.nv.constant0._Z13computeKernelPfi:
	.zero		908


//--------------------- SYMBOLS --------------------------

	.type		.nv.reservedSmem.offset0,@object
	.size		.nv.reservedSmem.offset0,0x4
